//
// Generated by NVIDIA NVVM Compiler
//
// Compiler Build ID: CL-36424714
// Cuda compilation tools, release 13.0, V13.0.88
// Based on NVVM 20.0.0
//

.version 9.0
.target sm_100
.address_size 64

	// .globl	_Z9vectorAddPfS_fi

.visible .entry _Z9vectorAddPfS_fi(
	.param .u64 .ptr .align 1 _Z9vectorAddPfS_fi_param_0,
	.param .u64 .ptr .align 1 _Z9vectorAddPfS_fi_param_1,
	.param .f32 _Z9vectorAddPfS_fi_param_2,
	.param .u32 _Z9vectorAddPfS_fi_param_3
)
{
	.reg .pred 	%p<2>;
	.reg .b32 	%r<6>;
	.reg .b32 	%f<5>;
	.reg .b64 	%rd<8>;

	ld.param.u64 	%rd1, [_Z9vectorAddPfS_fi_param_0];
	ld.param.u64 	%rd2, [_Z9vectorAddPfS_fi_param_1];
	ld.param.f32 	%f1, [_Z9vectorAddPfS_fi_param_2];
	ld.param.u32 	%r2, [_Z9vectorAddPfS_fi_param_3];
	mov.u32 	%r3, %ctaid.x;
	mov.u32 	%r4, %ntid.x;
	mov.u32 	%r5, %tid.x;
	mad.lo.s32 	%r1, %r3, %r4, %r5;
	setp.ge.s32 	%p1, %r1, %r2;
	@%p1 bra 	$L__BB0_2;
	cvta.to.global.u64 	%rd3, %rd1;
	cvta.to.global.u64 	%rd4, %rd2;
	mul.wide.s32 	%rd5, %r1, 4;
	add.s64 	%rd6, %rd3, %rd5;
	ld.global.f32 	%f2, [%rd6];
	add.s64 	%rd7, %rd4, %rd5;
	ld.global.f32 	%f3, [%rd7];
	fma.rn.f32 	%f4, %f1, %f2, %f3;
	st.global.f32 	[%rd7], %f4;
$L__BB0_2:
	ret;

}


// ===== COMPILED SASS (sm_100) =====

	.target	sm_100

	.elftype	@"ET_EXEC"


//--------------------- .note.nv.tkinfo           --------------------------
	.section	.note.nv.tkinfo,"",@"SHT_NOTE"
	.sectionflags	@"SHF_NOTE_NV_TKINFO"
	.tkinfo
        /*0018*/ 	.word	0x00000002
        /*0030*/ 	.string	""
        /*0030*/ 	.string	"ptxas"
        /*0030*/ 	.string	"Cuda compilation tools, release 13.0, V13.0.88"
        /*0030*/ 	.string	"Build cuda_13.0.r13.0/compiler.36424714_0"
        /*0030*/ 	.string	"-arch sm_100 -m 64 "



//--------------------- .note.nv.cuinfo           --------------------------
	.section	.note.nv.cuinfo,"",@"SHT_NOTE"
	.sectionflags	@"SHF_NOTE_NV_CUINFO"
        /*0018*/ 	.short	0x0002
        /*001a*/ 	.short	0x0064
        /*001c*/ 	.short	0x0082
	.zero		2


//--------------------- .nv.info                  --------------------------
	.section	.nv.info,"",@"SHT_CUDA_INFO"
	.align	4


	//----- nvinfo : EIATTR_REGCOUNT
	.align		4
        /*0000*/ 	.byte	0x04, 0x2f
        /*0002*/ 	.short	(.L_1 - .L_0)
	.align		4
.L_0:
        /*0004*/ 	.word	index@(_Z9vectorAddPfS_fi)
        /*0008*/ 	.word	0x0000000a


	//----- nvinfo : EIATTR_FRAME_SIZE
	.align		4
.L_1:
        /*000c*/ 	.byte	0x04, 0x11
        /*000e*/ 	.short	(.L_3 - .L_2)
	.align		4
.L_2:
        /*0010*/ 	.word	index@(_Z9vectorAddPfS_fi)
        /*0014*/ 	.word	0x00000000


	//----- nvinfo : EIATTR_MIN_STACK_SIZE
	.align		4
.L_3:
        /*0018*/ 	.byte	0x04, 0x12
        /*001a*/ 	.short	(.L_5 - .L_4)
	.align		4
.L_4:
        /*001c*/ 	.word	index@(_Z9vectorAddPfS_fi)
        /*0020*/ 	.word	0x00000000
.L_5:


//--------------------- .nv.compat                --------------------------
	.section	.nv.compat,"",@"SHT_CUDA_COMPAT_INFO"
	.align	4
        /*0000*/ 	.byte	0x02, 0x09, 0x00, 0x00, 0x02, 0x02, 0x01, 0x00, 0x02, 0x05, 0x05, 0x00, 0x03, 0x07, 0x01, 0x01
        /*0010*/ 	.byte	0x02, 0x03, 0x00, 0x00, 0x02, 0x06, 0x01, 0x00, 0x04, 0x0b, 0x08, 0x00, 0x09, 0x00, 0x00, 0x00
        /*0020*/ 	.byte	0x00, 0x00, 0x00, 0x00


//--------------------- .nv.info._Z9vectorAddPfS_fi --------------------------
	.section	.nv.info._Z9vectorAddPfS_fi,"",@"SHT_CUDA_INFO"
	.sectionflags	@""
	.align	4


	//----- nvinfo : EIATTR_CUDA_API_VERSION
	.align		4
        /*0000*/ 	.byte	0x04, 0x37
        /*0002*/ 	.short	(.L_7 - .L_6)
.L_6:
        /*0004*/ 	.word	0x00000082


	//----- nvinfo : EIATTR_KPARAM_INFO
	.align		4
.L_7:
        /*0008*/ 	.byte	0x04, 0x17
        /*000a*/ 	.short	(.L_9 - .L_8)
.L_8:
        /*000c*/ 	.word	0x00000000
        /*0010*/ 	.short	0x0003
        /*0012*/ 	.short	0x0014
        /*0014*/ 	.byte	0x00, 0xf0, 0x11, 0x00


	//----- nvinfo : EIATTR_KPARAM_INFO
	.align		4
.L_9:
        /*0018*/ 	.byte	0x04, 0x17
        /*001a*/ 	.short	(.L_11 - .L_10)
.L_10:
        /*001c*/ 	.word	0x00000000
        /*0020*/ 	.short	0x0002
        /*0022*/ 	.short	0x0010
        /*0024*/ 	.byte	0x00, 0xf0, 0x11, 0x00


	//----- nvinfo : EIATTR_KPARAM_INFO
	.align		4
.L_11:
        /*0028*/ 	.byte	0x04, 0x17
        /*002a*/ 	.short	(.L_13 - .L_12)
.L_12:
        /*002c*/ 	.word	0x00000000
        /*0030*/ 	.short	0x0001
        /*0032*/ 	.short	0x0008
        /*0034*/ 	.byte	0x00, 0xf5, 0x21, 0x00


	//----- nvinfo : EIATTR_KPARAM_INFO
	.align		4
.L_13:
        /*0038*/ 	.byte	0x04, 0x17
        /*003a*/ 	.short	(.L_15 - .L_14)
.L_14:
        /*003c*/ 	.word	0x00000000
        /*0040*/ 	.short	0x0000
        /*0042*/ 	.short	0x0000
        /*0044*/ 	.byte	0x00, 0xf5, 0x21, 0x00


	//----- nvinfo : EIATTR_SPARSE_MMA_MASK
	.align		4
.L_15:
        /*0048*/ 	.byte	0x03, 0x50
        /*004a*/ 	.short	0x0000


	//----- nvinfo : EIATTR_MAXREG_COUNT
	.align		4
        /*004c*/ 	.byte	0x03, 0x1b
        /*004e*/ 	.short	0x00ff


	//----- nvinfo : EIATTR_MERCURY_ISA_VERSION
	.align		4
        /*0050*/ 	.byte	0x03, 0x5f
        /*0052*/ 	.short	0x0101


	//----- nvinfo : EIATTR_VRC_CTA_INIT_COUNT
	.align		4
        /*0054*/ 	.byte	0x02, 0x4a
	.zero		1
	.zero		1


	//----- nvinfo : EIATTR_EXIT_INSTR_OFFSETS
	.align		4
        /*0058*/ 	.byte	0x04, 0x1c
        /*005a*/ 	.short	(.L_17 - .L_16)


	//   ....[0]....
.L_16:
        /*005c*/ 	.word	0x00000070


	//   ....[1]....
        /*0060*/ 	.word	0x00000120


	//----- nvinfo : EIATTR_CBANK_PARAM_SIZE
	.align		4
.L_17:
        /*0064*/ 	.byte	0x03, 0x19
        /*0066*/ 	.short	0x0018


	//----- nvinfo : EIATTR_PARAM_CBANK
	.align		4
        /*0068*/ 	.byte	0x04, 0x0a
        /*006a*/ 	.short	(.L_19 - .L_18)
	.align		4
.L_18:
        /*006c*/ 	.word	index@(.nv.constant0._Z9vectorAddPfS_fi)
        /*0070*/ 	.short	0x0380
        /*0072*/ 	.short	0x0018


	//----- nvinfo : EIATTR_SW_WAR
	.align		4
.L_19:
        /*0074*/ 	.byte	0x04, 0x36
        /*0076*/ 	.short	(.L_21 - .L_20)
.L_20:
        /*0078*/ 	.word	0x00000008
.L_21:


//--------------------- .nv.callgraph             --------------------------
	.section	.nv.callgraph,"",@"SHT_CUDA_CALLGRAPH"
	.align	4
	.sectionentsize	8
	.align		4
        /*0000*/ 	.word	0x00000000
	.align		4
        /*0004*/ 	.word	0xffffffff
	.align		4
        /*0008*/ 	.word	0x00000000
	.align		4
        /*000c*/ 	.word	0xfffffffe
	.align		4
        /*0010*/ 	.word	0x00000000
	.align		4
        /*0014*/ 	.word	0xfffffffd
	.align		4
        /*0018*/ 	.word	0x00000000
	.align		4
        /*001c*/ 	.word	0xfffffffc


//--------------------- .text._Z9vectorAddPfS_fi  --------------------------
	.section	.text._Z9vectorAddPfS_fi,"ax",@progbits
	.align	128
        .global         _Z9vectorAddPfS_fi
        .type           _Z9vectorAddPfS_fi,@function
        .size           _Z9vectorAddPfS_fi,(.L_x_1 - _Z9vectorAddPfS_fi)
        .other          _Z9vectorAddPfS_fi,@"STO_CUDA_ENTRY STV_DEFAULT"
_Z9vectorAddPfS_fi:
.text._Z9vectorAddPfS_fi:
[----:B------:R-:W-:Y:S01]  /*0000*/  LDC R1, c[0x0][0x37c] ;  /* 0x0000df00ff017b82 */ /* 0x000fe20000000800 */
[----:B------:R-:W0:Y:S07]  /*0010*/  S2R R0, SR_TID.X ;  /* 0x0000000000007919 */ /* 0x000e2e0000002100 */
[----:B------:R-:W0:Y:S01]  /*0020*/  S2UR UR4, SR_CTAID.X ;  /* 0x00000000000479c3 */ /* 0x000e220000002500 */
[----:B------:R-:W1:Y:S07]  /*0030*/  LDCU UR5, c[0x0][0x394] ;  /* 0x00007280ff0577ac */ /* 0x000e6e0008000800 */
[----:B------:R-:W0:Y:S02]  /*0040*/  LDC R7, c[0x0][0x360] ;  /* 0x0000d800ff077b82 */ /* 0x000e240000000800 */
[----:B0-----:R-:W-:-:S05]  /*0050*/  IMAD R7, R7, UR4, R0 ;  /* 0x0000000407077c24 */ /* 0x001fca000f8e0200 */
[----:B-1----:R-:W-:-:S13]  /*0060*/  ISETP.GE.AND P0, PT, R7, UR5, PT ;  /* 0x0000000507007c0c */ /* 0x002fda000bf06270 */
[----:B------:R-:W-:Y:S05]  /*0070*/  @P0 EXIT ;  /* 0x000000000000094d */ /* 0x000fea0003800000 */
[----:B------:R-:W0:Y:S01]  /*0080*/  LDC.64 R2, c[0x0][0x380] ;  /* 0x0000e000ff027b82 */ /* 0x000e220000000a00 */
[----:B------:R-:W1:Y:S01]  /*0090*/  LDCU.64 UR4, c[0x0][0x358] ;  /* 0x00006b00ff0477ac */ /* 0x000e620008000a00 */
[----:B------:R-:W2:Y:S06]  /*00a0*/  LDCU UR6, c[0x0][0x390] ;  /* 0x00007200ff0677ac */ /* 0x000eac0008000800 */
[----:B------:R-:W3:Y:S01]  /*00b0*/  LDC.64 R4, c[0x0][0x388] ;  /* 0x0000e200ff047b82 */ /* 0x000ee20000000a00 */
[----:B0-----:R-:W-:-:S06]  /*00c0*/  IMAD.WIDE R2, R7, 0x4, R2 ;  /* 0x0000000407027825 */ /* 0x001fcc00078e0202 */
[----:B-1----:R-:W2:Y:S01]  /*00d0*/  LDG.E R2, desc[UR4][R2.64] ;  /* 0x0000000402027981 */ /* 0x002ea2000c1e1900 */
[----:B---3--:R-:W-:-:S05]  /*00e0*/  IMAD.WIDE R4, R7, 0x4, R4 ;  /* 0x0000000407047825 */ /* 0x008fca00078e0204 */
[----:B------:R-:W2:Y:S02]  /*00f0*/  LDG.E R7, desc[UR4][R4.64] ;  /* 0x0000000404077981 */ /* 0x000ea4000c1e1900 */
[----:B--2---:R-:W-:-:S05]  /*0100*/  FFMA R7, R2, UR6, R7 ;  /* 0x0000000602077c23 */ /* 0x004fca0008000007 */
[----:B------:R-:W-:Y:S01]  /*0110*/  STG.E desc[UR4][R4.64], R7 ;  /* 0x0000000704007986 */ /* 0x000fe2000c101904 */
[----:B------:R-:W-:Y:S05]  /*0120*/  EXIT ;  /* 0x000000000000794d */ /* 0x000fea0003800000 */
.L_x_0:
[----:B------:R-:W-:-:S00]  /*0130*/  BRA `(.L_x_0) ;  /* 0xfffffffc00fc7947 */ /* 0x000fc0000383ffff */
[----:B------:R-:W-:-:S00]  /*0140*/  NOP ;  /* 0x0000000000007918 */ /* 0x000fc00000000000 */
        /* <DEDUP_REMOVED lines=11> */
.L_x_1:


//--------------------- .nv.shared.reserved.0     --------------------------
	.section	.nv.shared.reserved.0,"aw",@nobits
	.weak		__nv_reservedSMEM_offset_0_alias
	.size		__nv_reservedSMEM_offset_0_alias, 0, 64
	.other		__nv_reservedSMEM_offset_0_alias,@"STO_CUDA_RESERVED_SHARED STV_DEFAULT"
__nv_reservedSMEM_offset_0_alias:
	.zero		0
	.zero		64


//--------------------- .nv.constant0._Z9vectorAddPfS_fi --------------------------
	.section	.nv.constant0._Z9vectorAddPfS_fi,"a",@progbits
	.sectionflags	@""
	.align	4
.nv.constant0._Z9vectorAddPfS_fi:
	.zero		920


//--------------------- SYMBOLS --------------------------

	.type		.nv.reservedSmem.offset0,@object
	.size		.nv.reservedSmem.offset0,0x4
